//
// Generated by NVIDIA NVVM Compiler
//
// Compiler Build ID: CL-36424714
// Cuda compilation tools, release 13.0, V13.0.88
// Based on NVVM 20.0.0
//

.version 9.0
.target sm_100
.address_size 64

	// .globl	_Z14stranspose3_32PfiS_iiiii
// _ZZ14stranspose3_32PfiS_iiiiiE1a has been demoted
// _ZZ14stranspose2_32PfiS_iiiiiE1a has been demoted

.visible .entry _Z14stranspose3_32PfiS_iiiii(
	.param .u64 .ptr .align 1 _Z14stranspose3_32PfiS_iiiii_param_0,
	.param .u32 _Z14stranspose3_32PfiS_iiiii_param_1,
	.param .u64 .ptr .align 1 _Z14stranspose3_32PfiS_iiiii_param_2,
	.param .u32 _Z14stranspose3_32PfiS_iiiii_param_3,
	.param .u32 _Z14stranspose3_32PfiS_iiiii_param_4,
	.param .u32 _Z14stranspose3_32PfiS_iiiii_param_5,
	.param .u32 _Z14stranspose3_32PfiS_iiiii_param_6,
	.param .u32 _Z14stranspose3_32PfiS_iiiii_param_7
)
{
	.reg .pred 	%p<7>;
	.reg .b32 	%r<38>;
	.reg .b32 	%f<9>;
	.reg .b64 	%rd<19>;
	// demoted variable
	.shared .align 4 .b8 _ZZ14stranspose3_32PfiS_iiiiiE1a[4224];
	ld.param.u64 	%rd5, [_Z14stranspose3_32PfiS_iiiii_param_0];
	ld.param.u32 	%r5, [_Z14stranspose3_32PfiS_iiiii_param_1];
	ld.param.u64 	%rd6, [_Z14stranspose3_32PfiS_iiiii_param_2];
	ld.param.u32 	%r7, [_Z14stranspose3_32PfiS_iiiii_param_3];
	ld.param.u32 	%r8, [_Z14stranspose3_32PfiS_iiiii_param_4];
	ld.param.u32 	%r9, [_Z14stranspose3_32PfiS_iiiii_param_6];
	cvta.to.global.u64 	%rd7, %rd5;
	cvta.to.global.u64 	%rd8, %rd6;
	mov.u32 	%r1, %tid.x;
	mov.u32 	%r2, %tid.y;
	mov.u32 	%r10, %ctaid.x;
	shl.b32 	%r11, %r10, 5;
	mov.u32 	%r12, %ctaid.y;
	shl.b32 	%r13, %r12, 5;
	add.s32 	%r14, %r11, %r1;
	add.s32 	%r15, %r13, %r2;
	shl.b32 	%r16, %r7, 8;
	shr.s32 	%r17, %r16, 8;
	mad.lo.s32 	%r18, %r17, %r15, %r14;
	mul.wide.s32 	%rd9, %r18, 4;
	add.s64 	%rd10, %rd8, %rd9;
	ld.global.f32 	%f1, [%rd10];
	mov.u32 	%r19, _ZZ14stranspose3_32PfiS_iiiiiE1a;
	mad.lo.s32 	%r20, %r2, 132, %r19;
	shl.b32 	%r21, %r1, 2;
	add.s32 	%r22, %r20, %r21;
	st.shared.f32 	[%r22], %f1;
	shl.b32 	%r23, %r7, 3;
	mul.wide.s32 	%rd11, %r23, 4;
	add.s64 	%rd12, %rd10, %rd11;
	ld.global.f32 	%f2, [%rd12];
	st.shared.f32 	[%r22+1056], %f2;
	mul.wide.s32 	%rd13, %r7, 32;
	add.s64 	%rd14, %rd12, %rd13;
	ld.global.f32 	%f3, [%rd14];
	st.shared.f32 	[%r22+2112], %f3;
	add.s64 	%rd15, %rd14, %rd13;
	ld.global.f32 	%f4, [%rd15];
	st.shared.f32 	[%r22+3168], %f4;
	bar.sync 	0;
	add.s32 	%r24, %r13, %r1;
	add.s32 	%r25, %r11, %r2;
	shl.b32 	%r26, %r25, 8;
	shr.s32 	%r27, %r26, 8;
	shl.b32 	%r28, %r5, 8;
	shr.s32 	%r29, %r28, 8;
	mad.lo.s32 	%r30, %r29, %r27, %r24;
	mul.wide.s32 	%rd16, %r30, 4;
	add.s64 	%rd1, %rd7, %rd16;
	setp.ge.s32 	%p1, %r24, %r9;
	setp.ge.s32 	%p2, %r25, %r8;
	or.pred  	%p3, %p1, %p2;
	@%p3 bra 	$L__BB0_5;
	mad.lo.s32 	%r32, %r1, 132, %r19;
	shl.b32 	%r33, %r2, 2;
	add.s32 	%r4, %r32, %r33;
	ld.shared.f32 	%f5, [%r4];
	st.global.f32 	[%rd1], %f5;
	add.s32 	%r34, %r25, 8;
	setp.ge.s32 	%p4, %r34, %r8;
	@%p4 bra 	$L__BB0_5;
	ld.shared.f32 	%f6, [%r4+32];
	shl.b32 	%r35, %r5, 3;
	mul.wide.s32 	%rd17, %r35, 4;
	add.s64 	%rd2, %rd1, %rd17;
	st.global.f32 	[%rd2], %f6;
	add.s32 	%r36, %r25, 16;
	setp.ge.s32 	%p5, %r36, %r8;
	@%p5 bra 	$L__BB0_5;
	ld.shared.f32 	%f7, [%r4+64];
	mul.wide.s32 	%rd3, %r5, 32;
	add.s64 	%rd4, %rd2, %rd3;
	st.global.f32 	[%rd4], %f7;
	add.s32 	%r37, %r25, 24;
	setp.ge.s32 	%p6, %r37, %r8;
	@%p6 bra 	$L__BB0_5;
	ld.shared.f32 	%f8, [%r4+96];
	add.s64 	%rd18, %rd4, %rd3;
	st.global.f32 	[%rd18], %f8;
$L__BB0_5:
	ret;

}
	// .globl	_Z14stranspose2_32PfiS_iiiii
.visible .entry _Z14stranspose2_32PfiS_iiiii(
	.param .u64 .ptr .align 1 _Z14stranspose2_32PfiS_iiiii_param_0,
	.param .u32 _Z14stranspose2_32PfiS_iiiii_param_1,
	.param .u64 .ptr .align 1 _Z14stranspose2_32PfiS_iiiii_param_2,
	.param .u32 _Z14stranspose2_32PfiS_iiiii_param_3,
	.param .u32 _Z14stranspose2_32PfiS_iiiii_param_4,
	.param .u32 _Z14stranspose2_32PfiS_iiiii_param_5,
	.param .u32 _Z14stranspose2_32PfiS_iiiii_param_6,
	.param .u32 _Z14stranspose2_32PfiS_iiiii_param_7
)
{
	.reg .pred 	%p<3>;
	.reg .b32 	%r<44>;
	.reg .b32 	%f<9>;
	.reg .b64 	%rd<19>;
	// demoted variable
	.shared .align 4 .b8 _ZZ14stranspose2_32PfiS_iiiiiE1a[4224];
	ld.param.u64 	%rd1, [_Z14stranspose2_32PfiS_iiiii_param_0];
	ld.param.u32 	%r1, [_Z14stranspose2_32PfiS_iiiii_param_1];
	ld.param.u64 	%rd2, [_Z14stranspose2_32PfiS_iiiii_param_2];
	ld.param.u32 	%r2, [_Z14stranspose2_32PfiS_iiiii_param_3];
	ld.param.u32 	%r3, [_Z14stranspose2_32PfiS_iiiii_param_4];
	ld.param.u32 	%r4, [_Z14stranspose2_32PfiS_iiiii_param_5];
	ld.param.u32 	%r5, [_Z14stranspose2_32PfiS_iiiii_param_6];
	ld.param.u32 	%r6, [_Z14stranspose2_32PfiS_iiiii_param_7];
	cvta.to.global.u64 	%rd3, %rd1;
	cvta.to.global.u64 	%rd4, %rd2;
	mov.u32 	%r7, %tid.x;
	mov.u32 	%r8, %tid.y;
	mov.u32 	%r9, %ctaid.x;
	shl.b32 	%r10, %r9, 5;
	mov.u32 	%r11, %ctaid.y;
	shl.b32 	%r12, %r11, 5;
	add.s32 	%r13, %r10, 32;
	setp.lt.s32 	%p1, %r13, %r3;
	selp.b32 	%r14, 0, %r4, %p1;
	add.s32 	%r15, %r12, 32;
	setp.lt.s32 	%p2, %r15, %r5;
	selp.b32 	%r16, 0, %r6, %p2;
	add.s32 	%r17, %r10, %r7;
	sub.s32 	%r18, %r17, %r14;
	add.s32 	%r19, %r12, %r8;
	sub.s32 	%r20, %r19, %r16;
	shl.b32 	%r21, %r20, 8;
	shr.s32 	%r22, %r21, 8;
	shl.b32 	%r23, %r2, 8;
	shr.s32 	%r24, %r23, 8;
	mad.lo.s32 	%r25, %r22, %r24, %r18;
	mul.wide.s32 	%rd5, %r25, 4;
	add.s64 	%rd6, %rd4, %rd5;
	add.s32 	%r26, %r12, %r7;
	sub.s32 	%r27, %r26, %r16;
	add.s32 	%r28, %r10, %r8;
	sub.s32 	%r29, %r28, %r14;
	shl.b32 	%r30, %r29, 8;
	shr.s32 	%r31, %r30, 8;
	shl.b32 	%r32, %r1, 8;
	shr.s32 	%r33, %r32, 8;
	mad.lo.s32 	%r34, %r31, %r33, %r27;
	mul.wide.s32 	%rd7, %r34, 4;
	add.s64 	%rd8, %rd3, %rd7;
	ld.global.f32 	%f1, [%rd6];
	mov.u32 	%r35, _ZZ14stranspose2_32PfiS_iiiiiE1a;
	mad.lo.s32 	%r36, %r8, 132, %r35;
	shl.b32 	%r37, %r7, 2;
	add.s32 	%r38, %r36, %r37;
	st.shared.f32 	[%r38], %f1;
	shl.b32 	%r39, %r2, 3;
	mul.wide.s32 	%rd9, %r39, 4;
	add.s64 	%rd10, %rd6, %rd9;
	ld.global.f32 	%f2, [%rd10];
	st.shared.f32 	[%r38+1056], %f2;
	mul.wide.s32 	%rd11, %r2, 32;
	add.s64 	%rd12, %rd10, %rd11;
	ld.global.f32 	%f3, [%rd12];
	st.shared.f32 	[%r38+2112], %f3;
	add.s64 	%rd13, %rd12, %rd11;
	ld.global.f32 	%f4, [%rd13];
	st.shared.f32 	[%r38+3168], %f4;
	bar.sync 	0;
	mad.lo.s32 	%r40, %r7, 132, %r35;
	shl.b32 	%r41, %r8, 2;
	add.s32 	%r42, %r40, %r41;
	ld.shared.f32 	%f5, [%r42];
	st.global.f32 	[%rd8], %f5;
	ld.shared.f32 	%f6, [%r42+32];
	shl.b32 	%r43, %r1, 3;
	mul.wide.s32 	%rd14, %r43, 4;
	add.s64 	%rd15, %rd8, %rd14;
	st.global.f32 	[%rd15], %f6;
	ld.shared.f32 	%f7, [%r42+64];
	mul.wide.s32 	%rd16, %r1, 32;
	add.s64 	%rd17, %rd15, %rd16;
	st.global.f32 	[%rd17], %f7;
	ld.shared.f32 	%f8, [%r42+96];
	add.s64 	%rd18, %rd17, %rd16;
	st.global.f32 	[%rd18], %f8;
	ret;

}


// ===== COMPILED SASS (sm_100) =====

	.target	sm_100

	.elftype	@"ET_EXEC"


//--------------------- .note.nv.tkinfo           --------------------------
	.section	.note.nv.tkinfo,"",@"SHT_NOTE"
	.sectionflags	@"SHF_NOTE_NV_TKINFO"
	.tkinfo
        /*0018*/ 	.word	0x00000002
        /*0030*/ 	.string	""
        /*0030*/ 	.string	"ptxas"
        /*0030*/ 	.string	"Cuda compilation tools, release 13.0, V13.0.88"
        /*0030*/ 	.string	"Build cuda_13.0.r13.0/compiler.36424714_0"
        /*0030*/ 	.string	"-arch sm_100 -m 64 "



//--------------------- .note.nv.cuinfo           --------------------------
	.section	.note.nv.cuinfo,"",@"SHT_NOTE"
	.sectionflags	@"SHF_NOTE_NV_CUINFO"
        /*0018*/ 	.short	0x0002
        /*001a*/ 	.short	0x0064
        /*001c*/ 	.short	0x0082
	.zero		2


//--------------------- .nv.info                  --------------------------
	.section	.nv.info,"",@"SHT_CUDA_INFO"
	.align	4


	//----- nvinfo : EIATTR_REGCOUNT
	.align		4
        /*0000*/ 	.byte	0x04, 0x2f
        /*0002*/ 	.short	(.L_1 - .L_0)
	.align		4
.L_0:
        /*0004*/ 	.word	index@(_Z14stranspose3_32PfiS_iiiii)
        /*0008*/ 	.word	0x00000012


	//----- nvinfo : EIATTR_FRAME_SIZE
	.align		4
.L_1:
        /*000c*/ 	.byte	0x04, 0x11
        /*000e*/ 	.short	(.L_3 - .L_2)
	.align		4
.L_2:
        /*0010*/ 	.word	index@(_Z14stranspose3_32PfiS_iiiii)
        /*0014*/ 	.word	0x00000000


	//----- nvinfo : EIATTR_REGCOUNT
	.align		4
.L_3:
        /*0018*/ 	.byte	0x04, 0x2f
        /*001a*/ 	.short	(.L_5 - .L_4)
	.align		4
.L_4:
        /*001c*/ 	.word	index@(_Z14stranspose2_32PfiS_iiiii)
        /*0020*/ 	.word	0x0000001e


	//----- nvinfo : EIATTR_FRAME_SIZE
	.align		4
.L_5:
        /*0024*/ 	.byte	0x04, 0x11
        /*0026*/ 	.short	(.L_7 - .L_6)
	.align		4
.L_6:
        /*0028*/ 	.word	index@(_Z14stranspose2_32PfiS_iiiii)
        /*002c*/ 	.word	0x00000000


	//----- nvinfo : EIATTR_MIN_STACK_SIZE
	.align		4
.L_7:
        /*0030*/ 	.byte	0x04, 0x12
        /*0032*/ 	.short	(.L_9 - .L_8)
	.align		4
.L_8:
        /*0034*/ 	.word	index@(_Z14stranspose2_32PfiS_iiiii)
        /*0038*/ 	.word	0x00000000


	//----- nvinfo : EIATTR_MIN_STACK_SIZE
	.align		4
.L_9:
        /*003c*/ 	.byte	0x04, 0x12
        /*003e*/ 	.short	(.L_11 - .L_10)
	.align		4
.L_10:
        /*0040*/ 	.word	index@(_Z14stranspose3_32PfiS_iiiii)
        /*0044*/ 	.word	0x00000000
.L_11:


//--------------------- .nv.compat                --------------------------
	.section	.nv.compat,"",@"SHT_CUDA_COMPAT_INFO"
	.align	4
        /*0000*/ 	.byte	0x02, 0x09, 0x00, 0x00, 0x02, 0x02, 0x01, 0x00, 0x02, 0x05, 0x05, 0x00, 0x03, 0x07, 0x01, 0x01
        /*0010*/ 	.byte	0x02, 0x03, 0x00, 0x00, 0x02, 0x06, 0x01, 0x00, 0x04, 0x0b, 0x08, 0x00, 0x09, 0x00, 0x00, 0x00
        /*0020*/ 	.byte	0x00, 0x00, 0x00, 0x00


//--------------------- .nv.info._Z14stranspose2_32PfiS_iiiii --------------------------
	.section	.nv.info._Z14stranspose2_32PfiS_iiiii,"",@"SHT_CUDA_INFO"
	.sectionflags	@""
	.align	4


	//----- nvinfo : EIATTR_CUDA_API_VERSION
	.align		4
        /*0000*/ 	.byte	0x04, 0x37
        /*0002*/ 	.short	(.L_13 - .L_12)
.L_12:
        /*0004*/ 	.word	0x00000082


	//----- nvinfo : EIATTR_KPARAM_INFO
	.align		4
.L_13:
        /*0008*/ 	.byte	0x04, 0x17
        /*000a*/ 	.short	(.L_15 - .L_14)
.L_14:
        /*000c*/ 	.word	0x00000000
        /*0010*/ 	.short	0x0007
        /*0012*/ 	.short	0x0028
        /*0014*/ 	.byte	0x00, 0xf0, 0x11, 0x00


	//----- nvinfo : EIATTR_KPARAM_INFO
	.align		4
.L_15:
        /*0018*/ 	.byte	0x04, 0x17
        /*001a*/ 	.short	(.L_17 - .L_16)
.L_16:
        /*001c*/ 	.word	0x00000000
        /*0020*/ 	.short	0x0006
        /*0022*/ 	.short	0x0024
        /*0024*/ 	.byte	0x00, 0xf0, 0x11, 0x00


	//----- nvinfo : EIATTR_KPARAM_INFO
	.align		4
.L_17:
        /*0028*/ 	.byte	0x04, 0x17
        /*002a*/ 	.short	(.L_19 - .L_18)
.L_18:
        /*002c*/ 	.word	0x00000000
        /*0030*/ 	.short	0x0005
        /*0032*/ 	.short	0x0020
        /*0034*/ 	.byte	0x00, 0xf0, 0x11, 0x00


	//----- nvinfo : EIATTR_KPARAM_INFO
	.align		4
.L_19:
        /*0038*/ 	.byte	0x04, 0x17
        /*003a*/ 	.short	(.L_21 - .L_20)
.L_20:
        /*003c*/ 	.word	0x00000000
        /*0040*/ 	.short	0x0004
        /*0042*/ 	.short	0x001c
        /*0044*/ 	.byte	0x00, 0xf0, 0x11, 0x00


	//----- nvinfo : EIATTR_KPARAM_INFO
	.align		4
.L_21:
        /*0048*/ 	.byte	0x04, 0x17
        /*004a*/ 	.short	(.L_23 - .L_22)
.L_22:
        /*004c*/ 	.word	0x00000000
        /*0050*/ 	.short	0x0003
        /*0052*/ 	.short	0x0018
        /*0054*/ 	.byte	0x00, 0xf0, 0x11, 0x00


	//----- nvinfo : EIATTR_KPARAM_INFO
	.align		4
.L_23:
        /*0058*/ 	.byte	0x04, 0x17
        /*005a*/ 	.short	(.L_25 - .L_24)
.L_24:
        /*005c*/ 	.word	0x00000000
        /*0060*/ 	.short	0x0002
        /*0062*/ 	.short	0x0010
        /*0064*/ 	.byte	0x00, 0xf5, 0x21, 0x00


	//----- nvinfo : EIATTR_KPARAM_INFO
	.align		4
.L_25:
        /*0068*/ 	.byte	0x04, 0x17
        /*006a*/ 	.short	(.L_27 - .L_26)
.L_26:
        /*006c*/ 	.word	0x00000000
        /*0070*/ 	.short	0x0001
        /*0072*/ 	.short	0x0008
        /*0074*/ 	.byte	0x00, 0xf0, 0x11, 0x00


	//----- nvinfo : EIATTR_KPARAM_INFO
	.align		4
.L_27:
        /*0078*/ 	.byte	0x04, 0x17
        /*007a*/ 	.short	(.L_29 - .L_28)
.L_28:
        /*007c*/ 	.word	0x00000000
        /*0080*/ 	.short	0x0000
        /*0082*/ 	.short	0x0000
        /*0084*/ 	.byte	0x00, 0xf5, 0x21, 0x00


	//----- nvinfo : EIATTR_SPARSE_MMA_MASK
	.align		4
.L_29:
        /*0088*/ 	.byte	0x03, 0x50
        /*008a*/ 	.short	0x0000


	//----- nvinfo : EIATTR_MAXREG_COUNT
	.align		4
        /*008c*/ 	.byte	0x03, 0x1b
        /*008e*/ 	.short	0x00ff


	//----- nvinfo : EIATTR_NUM_BARRIERS
	.align		4
        /*0090*/ 	.byte	0x02, 0x4c
        /*0092*/ 	.byte	0x01
	.zero		1


	//----- nvinfo : EIATTR_MERCURY_ISA_VERSION
	.align		4
        /*0094*/ 	.byte	0x03, 0x5f
        /*0096*/ 	.short	0x0101


	//----- nvinfo : EIATTR_VRC_CTA_INIT_COUNT
	.align		4
        /*0098*/ 	.byte	0x02, 0x4a
	.zero		1
	.zero		1


	//----- nvinfo : EIATTR_EXIT_INSTR_OFFSETS
	.align		4
        /*009c*/ 	.byte	0x04, 0x1c
        /*009e*/ 	.short	(.L_31 - .L_30)


	//   ....[0]....
.L_30:
        /*00a0*/ 	.word	0x00000460


	//----- nvinfo : EIATTR_CBANK_PARAM_SIZE
	.align		4
.L_31:
        /*00a4*/ 	.byte	0x03, 0x19
        /*00a6*/ 	.short	0x002c


	//----- nvinfo : EIATTR_PARAM_CBANK
	.align		4
        /*00a8*/ 	.byte	0x04, 0x0a
        /*00aa*/ 	.short	(.L_33 - .L_32)
	.align		4
.L_32:
        /*00ac*/ 	.word	index@(.nv.constant0._Z14stranspose2_32PfiS_iiiii)
        /*00b0*/ 	.short	0x0380
        /*00b2*/ 	.short	0x002c


	//----- nvinfo : EIATTR_SW_WAR
	.align		4
.L_33:
        /*00b4*/ 	.byte	0x04, 0x36
        /*00b6*/ 	.short	(.L_35 - .L_34)
.L_34:
        /*00b8*/ 	.word	0x00000008
.L_35:


//--------------------- .nv.info._Z14stranspose3_32PfiS_iiiii --------------------------
	.section	.nv.info._Z14stranspose3_32PfiS_iiiii,"",@"SHT_CUDA_INFO"
	.sectionflags	@""
	.align	4


	//----- nvinfo : EIATTR_CUDA_API_VERSION
	.align		4
        /*0000*/ 	.byte	0x04, 0x37
        /*0002*/ 	.short	(.L_37 - .L_36)
.L_36:
        /*0004*/ 	.word	0x00000082


	//----- nvinfo : EIATTR_KPARAM_INFO
	.align		4
.L_37:
        /*0008*/ 	.byte	0x04, 0x17
        /*000a*/ 	.short	(.L_39 - .L_38)
.L_38:
        /*000c*/ 	.word	0x00000000
        /*0010*/ 	.short	0x0007
        /*0012*/ 	.short	0x0028
        /*0014*/ 	.byte	0x00, 0xf0, 0x11, 0x00


	//----- nvinfo : EIATTR_KPARAM_INFO
	.align		4
.L_39:
        /*0018*/ 	.byte	0x04, 0x17
        /*001a*/ 	.short	(.L_41 - .L_40)
.L_40:
        /*001c*/ 	.word	0x00000000
        /*0020*/ 	.short	0x0006
        /*0022*/ 	.short	0x0024
        /*0024*/ 	.byte	0x00, 0xf0, 0x11, 0x00


	//----- nvinfo : EIATTR_KPARAM_INFO
	.align		4
.L_41:
        /*0028*/ 	.byte	0x04, 0x17
        /*002a*/ 	.short	(.L_43 - .L_42)
.L_42:
        /*002c*/ 	.word	0x00000000
        /*0030*/ 	.short	0x0005
        /*0032*/ 	.short	0x0020
        /*0034*/ 	.byte	0x00, 0xf0, 0x11, 0x00


	//----- nvinfo : EIATTR_KPARAM_INFO
	.align		4
.L_43:
        /*0038*/ 	.byte	0x04, 0x17
        /*003a*/ 	.short	(.L_45 - .L_44)
.L_44:
        /*003c*/ 	.word	0x00000000
        /*0040*/ 	.short	0x0004
        /*0042*/ 	.short	0x001c
        /*0044*/ 	.byte	0x00, 0xf0, 0x11, 0x00


	//----- nvinfo : EIATTR_KPARAM_INFO
	.align		4
.L_45:
        /*0048*/ 	.byte	0x04, 0x17
        /*004a*/ 	.short	(.L_47 - .L_46)
.L_46:
        /*004c*/ 	.word	0x00000000
        /*0050*/ 	.short	0x0003
        /*0052*/ 	.short	0x0018
        /*0054*/ 	.byte	0x00, 0xf0, 0x11, 0x00


	//----- nvinfo : EIATTR_KPARAM_INFO
	.align		4
.L_47:
        /*0058*/ 	.byte	0x04, 0x17
        /*005a*/ 	.short	(.L_49 - .L_48)
.L_48:
        /*005c*/ 	.word	0x00000000
        /*0060*/ 	.short	0x0002
        /*0062*/ 	.short	0x0010
        /*0064*/ 	.byte	0x00, 0xf5, 0x21, 0x00


	//----- nvinfo : EIATTR_KPARAM_INFO
	.align		4
.L_49:
        /*0068*/ 	.byte	0x04, 0x17
        /*006a*/ 	.short	(.L_51 - .L_50)
.L_50:
        /*006c*/ 	.word	0x00000000
        /*0070*/ 	.short	0x0001
        /*0072*/ 	.short	0x0008
        /*0074*/ 	.byte	0x00, 0xf0, 0x11, 0x00


	//----- nvinfo : EIATTR_KPARAM_INFO
	.align		4
.L_51:
        /*0078*/ 	.byte	0x04, 0x17
        /*007a*/ 	.short	(.L_53 - .L_52)
.L_52:
        /*007c*/ 	.word	0x00000000
        /*0080*/ 	.short	0x0000
        /*0082*/ 	.short	0x0000
        /*0084*/ 	.byte	0x00, 0xf5, 0x21, 0x00


	//----- nvinfo : EIATTR_SPARSE_MMA_MASK
	.align		4
.L_53:
        /*0088*/ 	.byte	0x03, 0x50
        /*008a*/ 	.short	0x0000


	//----- nvinfo : EIATTR_MAXREG_COUNT
	.align		4
        /*008c*/ 	.byte	0x03, 0x1b
        /*008e*/ 	.short	0x00ff


	//----- nvinfo : EIATTR_NUM_BARRIERS
	.align		4
        /*0090*/ 	.byte	0x02, 0x4c
        /*0092*/ 	.byte	0x01
	.zero		1


	//----- nvinfo : EIATTR_MERCURY_ISA_VERSION
	.align		4
        /*0094*/ 	.byte	0x03, 0x5f
        /*0096*/ 	.short	0x0101


	//----- nvinfo : EIATTR_VRC_CTA_INIT_COUNT
	.align		4
        /*0098*/ 	.byte	0x02, 0x4a
	.zero		1
	.zero		1


	//----- nvinfo : EIATTR_EXIT_INSTR_OFFSETS
	.align		4
        /*009c*/ 	.byte	0x04, 0x1c
        /*009e*/ 	.short	(.L_55 - .L_54)


	//   ....[0]....
.L_54:
        /*00a0*/ 	.word	0x00000260


	//   ....[1]....
        /*00a4*/ 	.word	0x00000350


	//   ....[2]....
        /*00a8*/ 	.word	0x000003c0


	//   ....[3]....
        /*00ac*/ 	.word	0x00000420


	//   ....[4]....
        /*00b0*/ 	.word	0x00000460


	//----- nvinfo : EIATTR_CBANK_PARAM_SIZE
	.align		4
.L_55:
        /*00b4*/ 	.byte	0x03, 0x19
        /*00b6*/ 	.short	0x002c


	//----- nvinfo : EIATTR_PARAM_CBANK
	.align		4
        /*00b8*/ 	.byte	0x04, 0x0a
        /*00ba*/ 	.short	(.L_57 - .L_56)
	.align		4
.L_56:
        /*00bc*/ 	.word	index@(.nv.constant0._Z14stranspose3_32PfiS_iiiii)
        /*00c0*/ 	.short	0x0380
        /*00c2*/ 	.short	0x002c


	//----- nvinfo : EIATTR_SW_WAR
	.align		4
.L_57:
        /*00c4*/ 	.byte	0x04, 0x36
        /*00c6*/ 	.short	(.L_59 - .L_58)
.L_58:
        /*00c8*/ 	.word	0x00000008
.L_59:


//--------------------- .nv.callgraph             --------------------------
	.section	.nv.callgraph,"",@"SHT_CUDA_CALLGRAPH"
	.align	4
	.sectionentsize	8
	.align		4
        /*0000*/ 	.word	0x00000000
	.align		4
        /*0004*/ 	.word	0xffffffff
	.align		4
        /*0008*/ 	.word	0x00000000
	.align		4
        /*000c*/ 	.word	0xfffffffe
	.align		4
        /*0010*/ 	.word	0x00000000
	.align		4
        /*0014*/ 	.word	0xfffffffd
	.align		4
        /*0018*/ 	.word	0x00000000
	.align		4
        /*001c*/ 	.word	0xfffffffc


//--------------------- .text._Z14stranspose2_32PfiS_iiiii --------------------------
	.section	.text._Z14stranspose2_32PfiS_iiiii,"ax",@progbits
	.align	128
        .global         _Z14stranspose2_32PfiS_iiiii
        .type           _Z14stranspose2_32PfiS_iiiii,@function
        .size           _Z14stranspose2_32PfiS_iiiii,(.L_x_2 - _Z14stranspose2_32PfiS_iiiii)
        .other          _Z14stranspose2_32PfiS_iiiii,@"STO_CUDA_ENTRY STV_DEFAULT"
_Z14stranspose2_32PfiS_iiiii:
.text._Z14stranspose2_32PfiS_iiiii:
[----:B------:R-:W-:Y:S01]  /*0000*/  LDC R1, c[0x0][0x37c] ;  /* 0x0000df00ff017b82 */ /* 0x000fe20000000800 */
[----:B------:R-:W0:Y:S07]  /*0010*/  S2R R7, SR_CTAID.Y ;  /* 0x0000000000077919 */ /* 0x000e2e0000002600 */
[----:B------:R-:W1:Y:S01]  /*0020*/  LDC.64 R12, c[0x0][0x3a0] ;  /* 0x0000e800ff0c7b82 */ /* 0x000e620000000a00 */
[----:B------:R-:W2:Y:S01]  /*0030*/  LDCU.64 UR4, c[0x0][0x358] ;  /* 0x00006b00ff0477ac */ /* 0x000ea20008000a00 */
[----:B------:R-:W3:Y:S01]  /*0040*/  S2R R9, SR_CTAID.X ;  /* 0x0000000000097919 */ /* 0x000ee20000002500 */
[----:B------:R-:W4:Y:S05]  /*0050*/  S2R R8, SR_TID.Y ;  /* 0x0000000000087919 */ /* 0x000f2a0000002200 */
[----:B------:R-:W5:Y:S01]  /*0060*/  LDC R6, c[0x0][0x3a8] ;  /* 0x0000ea00ff067b82 */ /* 0x000f620000000800 */
[----:B------:R-:W2:Y:S07]  /*0070*/  S2R R0, SR_TID.X ;  /* 0x0000000000007919 */ /* 0x000eae0000002100 */
[----:B------:R-:W2:Y:S01]  /*0080*/  LDC.64 R2, c[0x0][0x398] ;  /* 0x0000e600ff027b82 */ /* 0x000ea20000000a00 */
[----:B0-----:R-:W-:-:S04]  /*0090*/  LEA R4, R7, 0x20, 0x5 ;  /* 0x0000002007047811 */ /* 0x001fc800078e28ff */
[----:B-1----:R-:W-:-:S03]  /*00a0*/  ISETP.GE.AND P0, PT, R4, R13, PT ;  /* 0x0000000d0400720c */ /* 0x002fc60003f06270 */
[----:B------:R-:W0:Y:S01]  /*00b0*/  LDC.64 R4, c[0x0][0x390] ;  /* 0x0000e400ff047b82 */ /* 0x000e220000000a00 */
[----:B---3--:R-:W-:Y:S01]  /*00c0*/  LEA R10, R9, 0x20, 0x5 ;  /* 0x00000020090a7811 */ /* 0x008fe200078e28ff */
[----:B----4-:R-:W-:Y:S01]  /*00d0*/  IMAD R11, R7, 0x20, R8 ;  /* 0x00000020070b7824 */ /* 0x010fe200078e0208 */
[----:B-----5:R-:W-:Y:S02]  /*00e0*/  SEL R6, R6, RZ, P0 ;  /* 0x000000ff06067207 */ /* 0x020fe40000000000 */
[----:B--2---:R-:W-:Y:S01]  /*00f0*/  ISETP.GE.AND P0, PT, R10, R3, PT ;  /* 0x000000030a00720c */ /* 0x004fe20003f06270 */
[----:B------:R-:W-:Y:S02]  /*0100*/  IMAD R10, R9, 0x20, R0 ;  /* 0x00000020090a7824 */ /* 0x000fe400078e0200 */
[----:B------:R-:W-:Y:S01]  /*0110*/  IMAD.IADD R11, R11, 0x1, -R6 ;  /* 0x000000010b0b7824 */ /* 0x000fe200078e0a06 */
[----:B------:R-:W-:Y:S02]  /*0120*/  SEL R3, R12, RZ, P0 ;  /* 0x000000ff0c037207 */ /* 0x000fe40000000000 */
[----:B------:R-:W-:-:S02]  /*0130*/  SHF.L.U32 R12, R2, 0x8, RZ ;  /* 0x00000008020c7819 */ /* 0x000fc400000006ff */
[----:B------:R-:W-:Y:S01]  /*0140*/  SHF.L.U32 R11, R11, 0x8, RZ ;  /* 0x000000080b0b7819 */ /* 0x000fe200000006ff */
[----:B------:R-:W-:Y:S01]  /*0150*/  IMAD.IADD R10, R10, 0x1, -R3 ;  /* 0x000000010a0a7824 */ /* 0x000fe200078e0a03 */
[----:B------:R-:W-:Y:S02]  /*0160*/  SHF.R.S32.HI R12, RZ, 0x8, R12 ;  /* 0x00000008ff0c7819 */ /* 0x000fe4000001140c */
[----:B------:R-:W-:-:S05]  /*0170*/  SHF.R.S32.HI R11, RZ, 0x8, R11 ;  /* 0x00000008ff0b7819 */ /* 0x000fca000001140b */
[----:B------:R-:W-:-:S04]  /*0180*/  IMAD R11, R11, R12, R10 ;  /* 0x0000000c0b0b7224 */ /* 0x000fc800078e020a */
[----:B0-----:R-:W-:Y:S01]  /*0190*/  IMAD.WIDE R4, R11, 0x4, R4 ;  /* 0x000000040b047825 */ /* 0x001fe200078e0204 */
[----:B------:R-:W-:-:S04]  /*01a0*/  SHF.L.U32 R11, R2, 0x3, RZ ;  /* 0x00000003020b7819 */ /* 0x000fc800000006ff */
[----:B------:R0:W2:Y:S01]  /*01b0*/  LDG.E R17, desc[UR4][R4.64] ;  /* 0x0000000404117981 */ /* 0x0000a2000c1e1900 */
[----:B------:R-:W-:-:S04]  /*01c0*/  IMAD.WIDE R10, R11, 0x4, R4 ;  /* 0x000000040b0a7825 */ /* 0x000fc800078e0204 */
[C---:B------:R-:W-:Y:S02]  /*01d0*/  IMAD.WIDE R12, R2.reuse, 0x20, R10 ;  /* 0x00000020020c7825 */ /* 0x040fe400078e020a */
[----:B------:R-:W3:Y:S01]  /*01e0*/  LDG.E R11, desc[UR4][R10.64] ;  /* 0x000000040a0b7981 */ /* 0x000ee2000c1e1900 */
[----:B0-----:R-:W0:Y:S01]  /*01f0*/  LDC.64 R4, c[0x0][0x380] ;  /* 0x0000e000ff047b82 */ /* 0x001e220000000a00 */
[----:B------:R-:W-:Y:S02]  /*0200*/  IMAD.WIDE R14, R2, 0x20, R12 ;  /* 0x00000020020e7825 */ /* 0x000fe400078e020c */
[----:B------:R-:W4:Y:S04]  /*0210*/  LDG.E R13, desc[UR4][R12.64] ;  /* 0x000000040c0d7981 */ /* 0x000f28000c1e1900 */
[----:B------:R-:W5:Y:S01]  /*0220*/  LDG.E R15, desc[UR4][R14.64] ;  /* 0x000000040e0f7981 */ /* 0x000f62000c1e1900 */
[----:B------:R-:W1:Y:S01]  /*0230*/  S2R R19, SR_CgaCtaId ;  /* 0x0000000000137919 */ /* 0x000e620000008800 */
[----:B------:R-:W-:-:S04]  /*0240*/  MOV R2, 0x400 ;  /* 0x0000040000027802 */ /* 0x000fc80000000f00 */
[----:B-1----:R-:W-:Y:S02]  /*0250*/  LEA R19, R19, R2, 0x18 ;  /* 0x0000000213137211 */ /* 0x002fe400078ec0ff */
[----:B------:R-:W1:Y:S03]  /*0260*/  LDC R2, c[0x0][0x388] ;  /* 0x0000e200ff027b82 */ /* 0x000e660000000800 */
[----:B------:R-:W-:-:S05]  /*0270*/  IMAD R21, R8, 0x84, R19 ;  /* 0x0000008408157824 */ /* 0x000fca00078e0213 */
[C---:B------:R-:W-:Y:S01]  /*0280*/  LEA R18, R0.reuse, R21, 0x2 ;  /* 0x0000001500127211 */ /* 0x040fe200078e10ff */
[----:B------:R-:W-:Y:S02]  /*0290*/  IMAD R19, R0, 0x84, R19 ;  /* 0x0000008400137824 */ /* 0x000fe400078e0213 */
[----:B------:R-:W-:Y:S02]  /*02a0*/  IMAD R16, R9, 0x20, R8 ;  /* 0x0000002009107824 */ /* 0x000fe400078e0208 */
[----:B------:R-:W-:-:S03]  /*02b0*/  IMAD R19, R8, 0x4, R19 ;  /* 0x0000000408137824 */ /* 0x000fc600078e0213 */
[----:B------:R-:W-:Y:S01]  /*02c0*/  IADD3 R16, PT, PT, -R3, R16, RZ ;  /* 0x0000001003107210 */ /* 0x000fe20007ffe1ff */
[----:B------:R-:W-:-:S04]  /*02d0*/  IMAD R7, R7, 0x20, R0 ;  /* 0x0000002007077824 */ /* 0x000fc800078e0200 */
[----:B------:R-:W-:Y:S01]  /*02e0*/  IMAD.SHL.U32 R16, R16, 0x100, RZ ;  /* 0x0000010010107824 */ /* 0x000fe200078e00ff */
[----:B-1----:R-:W-:Y:S02]  /*02f0*/  SHF.L.U32 R0, R2, 0x8, RZ ;  /* 0x0000000802007819 */ /* 0x002fe400000006ff */
[----:B------:R-:W-:Y:S02]  /*0300*/  IADD3 R7, PT, PT, -R6, R7, RZ ;  /* 0x0000000706077210 */ /* 0x000fe40007ffe1ff */
[----:B------:R-:W-:Y:S02]  /*0310*/  SHF.R.S32.HI R0, RZ, 0x8, R0 ;  /* 0x00000008ff007819 */ /* 0x000fe40000011400 */
[----:B------:R-:W-:-:S05]  /*0320*/  SHF.R.S32.HI R16, RZ, 0x8, R16 ;  /* 0x00000008ff107819 */ /* 0x000fca0000011410 */
[----:B------:R-:W-:-:S04]  /*0330*/  IMAD R7, R16, R0, R7 ;  /* 0x0000000010077224 */ /* 0x000fc800078e0207 */
[----:B0-----:R-:W-:Y:S01]  /*0340*/  IMAD.WIDE R4, R7, 0x4, R4 ;  /* 0x0000000407047825 */ /* 0x001fe200078e0204 */
[----:B------:R-:W-:-:S05]  /*0350*/  SHF.L.U32 R7, R2, 0x3, RZ ;  /* 0x0000000302077819 */ /* 0x000fca00000006ff */
[----:B------:R-:W-:-:S04]  /*0360*/  IMAD.WIDE R6, R7, 0x4, R4 ;  /* 0x0000000407067825 */ /* 0x000fc800078e0204 */
[----:B------:R-:W-:-:S04]  /*0370*/  IMAD.WIDE R8, R2, 0x20, R6 ;  /* 0x0000002002087825 */ /* 0x000fc800078e0206 */
[----:B------:R-:W-:Y:S01]  /*0380*/  IMAD.WIDE R2, R2, 0x20, R8 ;  /* 0x0000002002027825 */ /* 0x000fe200078e0208 */
[----:B--2---:R-:W-:Y:S04]  /*0390*/  STS [R18], R17 ;  /* 0x0000001112007388 */ /* 0x004fe80000000800 */
[----:B---3--:R-:W-:Y:S04]  /*03a0*/  STS [R18+0x420], R11 ;  /* 0x0004200b12007388 */ /* 0x008fe80000000800 */
[----:B----4-:R-:W-:Y:S04]  /*03b0*/  STS [R18+0x840], R13 ;  /* 0x0008400d12007388 */ /* 0x010fe80000000800 */
[----:B-----5:R-:W-:Y:S01]  /*03c0*/  STS [R18+0xc60], R15 ;  /* 0x000c600f12007388 */ /* 0x020fe20000000800 */
[----:B------:R-:W-:Y:S06]  /*03d0*/  BAR.SYNC.DEFER_BLOCKING 0x0 ;  /* 0x0000000000007b1d */ /* 0x000fec0000010000 */
[----:B------:R-:W0:Y:S04]  /*03e0*/  LDS R21, [R19] ;  /* 0x0000000013157984 */ /* 0x000e280000000800 */
[----:B------:R-:W1:Y:S04]  /*03f0*/  LDS R23, [R19+0x20] ;  /* 0x0000200013177984 */ /* 0x000e680000000800 */
[----:B------:R-:W2:Y:S04]  /*0400*/  LDS R25, [R19+0x40] ;  /* 0x0000400013197984 */ /* 0x000ea80000000800 */
[----:B------:R-:W3:Y:S04]  /*0410*/  LDS R27, [R19+0x60] ;  /* 0x00006000131b7984 */ /* 0x000ee80000000800 */
[----:B0-----:R-:W-:Y:S04]  /*0420*/  STG.E desc[UR4][R4.64], R21 ;  /* 0x0000001504007986 */ /* 0x001fe8000c101904 */
[----:B-1----:R-:W-:Y:S04]  /*0430*/  STG.E desc[UR4][R6.64], R23 ;  /* 0x0000001706007986 */ /* 0x002fe8000c101904 */
[----:B--2---:R-:W-:Y:S04]  /*0440*/  STG.E desc[UR4][R8.64], R25 ;  /* 0x0000001908007986 */ /* 0x004fe8000c101904 */
[----:B---3--:R-:W-:Y:S01]  /*0450*/  STG.E desc[UR4][R2.64], R27 ;  /* 0x0000001b02007986 */ /* 0x008fe2000c101904 */
[----:B------:R-:W-:Y:S05]  /*0460*/  EXIT ;  /* 0x000000000000794d */ /* 0x000fea0003800000 */
.L_x_0:
[----:B------:R-:W-:-:S00]  /*0470*/  BRA `(.L_x_0) ;  /* 0xfffffffc00fc7947 */ /* 0x000fc0000383ffff */
[----:B------:R-:W-:-:S00]  /*0480*/  NOP ;  /* 0x0000000000007918 */ /* 0x000fc00000000000 */
[----:B------:R-:W-:-:S00]  /*0490*/  NOP ;  /* 0x0000000000007918 */ /* 0x000fc00000000000 */
[----:B------:R-:W-:-:S00]  /*04a0*/  NOP ;  /* 0x0000000000007918 */ /* 0x000fc00000000000 */
[----:B------:R-:W-:-:S00]  /*04b0*/  NOP ;  /* 0x0000000000007918 */ /* 0x000fc00000000000 */
[----:B------:R-:W-:-:S00]  /*04c0*/  NOP ;  /* 0x0000000000007918 */ /* 0x000fc00000000000 */
[----:B------:R-:W-:-:S00]  /*04d0*/  NOP ;  /* 0x0000000000007918 */ /* 0x000fc00000000000 */
[----:B------:R-:W-:-:S00]  /*04e0*/  NOP ;  /* 0x0000000000007918 */ /* 0x000fc00000000000 */
[----:B------:R-:W-:-:S00]  /*04f0*/  NOP ;  /* 0x0000000000007918 */ /* 0x000fc00000000000 */
.L_x_2:


//--------------------- .text._Z14stranspose3_32PfiS_iiiii --------------------------
	.section	.text._Z14stranspose3_32PfiS_iiiii,"ax",@progbits
	.align	128
        .global         _Z14stranspose3_32PfiS_iiiii
        .type           _Z14stranspose3_32PfiS_iiiii,@function
        .size           _Z14stranspose3_32PfiS_iiiii,(.L_x_3 - _Z14stranspose3_32PfiS_iiiii)
        .other          _Z14stranspose3_32PfiS_iiiii,@"STO_CUDA_ENTRY STV_DEFAULT"
_Z14stranspose3_32PfiS_iiiii:
.text._Z14stranspose3_32PfiS_iiiii:
[----:B------:R-:W-:Y:S01]  /*0000*/  LDC R1, c[0x0][0x37c] ;  /* 0x0000df00ff017b82 */ /* 0x000fe20000000800 */
[----:B------:R-:W0:Y:S07]  /*0010*/  S2R R0, SR_TID.Y ;  /* 0x0000000000007919 */ /* 0x000e2e0000002200 */
[----:B------:R-:W1:Y:S01]  /*0020*/  LDC R13, c[0x0][0x398] ;  /* 0x0000e600ff0d7b82 */ /* 0x000e620000000800 */
[----:B------:R-:W2:Y:S01]  /*0030*/  LDCU.64 UR4, c[0x0][0x358] ;  /* 0x00006b00ff0477ac */ /* 0x000ea20008000a00 */
[----:B------:R-:W0:Y:S01]  /*0040*/  S2R R4, SR_CTAID.Y ;  /* 0x0000000000047919 */ /* 0x000e220000002600 */
[----:B------:R-:W3:Y:S01]  /*0050*/  LDCU UR6, c[0x0][0x39c] ;  /* 0x00007380ff0677ac */ /* 0x000ee20008000800 */
[----:B------:R-:W4:Y:S04]  /*0060*/  S2R R3, SR_TID.X ;  /* 0x0000000000037919 */ /* 0x000f280000002100 */
[----:B------:R-:W5:Y:S01]  /*0070*/  LDC.64 R6, c[0x0][0x390] ;  /* 0x0000e400ff067b82 */ /* 0x000f620000000a00 */
[----:B------:R-:W3:Y:S01]  /*0080*/  LDCU UR7, c[0x0][0x3a4] ;  /* 0x00007480ff0777ac */ /* 0x000ee20008000800 */
[----:B------:R-:W4:Y:S01]  /*0090*/  S2R R14, SR_CTAID.X ;  /* 0x00000000000e7919 */ /* 0x000f220000002500 */
[C---:B-1----:R-:W-:Y:S01]  /*00a0*/  SHF.L.U32 R8, R13.reuse, 0x8, RZ ;  /* 0x000000080d087819 */ /* 0x042fe200000006ff */
[----:B------:R-:W-:-:S03]  /*00b0*/  IMAD.SHL.U32 R9, R13, 0x8, RZ ;  /* 0x000000080d097824 */ /* 0x000fc600078e00ff */
[----:B------:R-:W-:Y:S02]  /*00c0*/  SHF.R.S32.HI R8, RZ, 0x8, R8 ;  /* 0x00000008ff087819 */ /* 0x000fe40000011408 */
[----:B0-----:R-:W-:Y:S01]  /*00d0*/  LEA R5, R4, R0, 0x5 ;  /* 0x0000000004057211 */ /* 0x001fe200078e28ff */
[----:B----4-:R-:W-:-:S04]  /*00e0*/  IMAD R2, R14, 0x20, R3 ;  /* 0x000000200e027824 */ /* 0x010fc800078e0203 */
[----:B------:R-:W-:-:S04]  /*00f0*/  IMAD R5, R5, R8, R2 ;  /* 0x0000000805057224 */ /* 0x000fc800078e0202 */
[----:B-----5:R-:W-:-:S04]  /*0100*/  IMAD.WIDE R6, R5, 0x4, R6 ;  /* 0x0000000405067825 */ /* 0x020fc800078e0206 */
[----:B------:R-:W-:Y:S02]  /*0110*/  IMAD.WIDE R8, R9, 0x4, R6 ;  /* 0x0000000409087825 */ /* 0x000fe400078e0206 */
[----:B--2---:R0:W2:Y:S02]  /*0120*/  LDG.E R6, desc[UR4][R6.64] ;  /* 0x0000000406067981 */ /* 0x0040a4000c1e1900 */
[C---:B------:R-:W-:Y:S02]  /*0130*/  IMAD.WIDE R10, R13.reuse, 0x20, R8 ;  /* 0x000000200d0a7825 */ /* 0x040fe400078e0208 */
[----:B------:R-:W4:Y:S02]  /*0140*/  LDG.E R8, desc[UR4][R8.64] ;  /* 0x0000000408087981 */ /* 0x000f24000c1e1900 */
[----:B------:R-:W-:Y:S02]  /*0150*/  IMAD.WIDE R12, R13, 0x20, R10 ;  /* 0x000000200d0c7825 */ /* 0x000fe400078e020a */
[----:B------:R-:W5:Y:S04]  /*0160*/  LDG.E R10, desc[UR4][R10.64] ;  /* 0x000000040a0a7981 */ /* 0x000f68000c1e1900 */
[----:B------:R-:W5:Y:S01]  /*0170*/  LDG.E R12, desc[UR4][R12.64] ;  /* 0x000000040c0c7981 */ /* 0x000f62000c1e1900 */
[----:B------:R-:W1:Y:S01]  /*0180*/  S2R R5, SR_CgaCtaId ;  /* 0x0000000000057919 */ /* 0x000e620000008800 */
[----:B------:R-:W-:Y:S01]  /*0190*/  MOV R2, 0x400 ;  /* 0x0000040000027802 */ /* 0x000fe20000000f00 */
[----:B------:R-:W-:-:S03]  /*01a0*/  IMAD R15, R4, 0x20, R3 ;  /* 0x00000020040f7824 */ /* 0x000fc600078e0203 */
[----:B-1----:R-:W-:Y:S02]  /*01b0*/  LEA R5, R5, R2, 0x18 ;  /* 0x0000000205057211 */ /* 0x002fe400078ec0ff */
[----:B------:R-:W-:-:S03]  /*01c0*/  LEA R2, R14, R0, 0x5 ;  /* 0x000000000e027211 */ /* 0x000fc600078e28ff */
[----:B------:R-:W-:-:S05]  /*01d0*/  IMAD R14, R0, 0x84, R5 ;  /* 0x00000084000e7824 */ /* 0x000fca00078e0205 */
[----:B0-----:R-:W-:Y:S02]  /*01e0*/  LEA R7, R3, R14, 0x2 ;  /* 0x0000000e03077211 */ /* 0x001fe400078e10ff */
[----:B---3--:R-:W-:-:S04]  /*01f0*/  ISETP.GE.AND P0, PT, R2, UR6, PT ;  /* 0x0000000602007c0c */ /* 0x008fc8000bf06270 */
[----:B------:R-:W-:Y:S01]  /*0200*/  ISETP.GE.OR P0, PT, R15, UR7, P0 ;  /* 0x000000070f007c0c */ /* 0x000fe20008706670 */
[----:B--2---:R0:W-:Y:S04]  /*0210*/  STS [R7], R6 ;  /* 0x0000000607007388 */ /* 0x0041e80000000800 */
[----:B----4-:R0:W-:Y:S04]  /*0220*/  STS [R7+0x420], R8 ;  /* 0x0004200807007388 */ /* 0x0101e80000000800 */
[----:B-----5:R0:W-:Y:S04]  /*0230*/  STS [R7+0x840], R10 ;  /* 0x0008400a07007388 */ /* 0x0201e80000000800 */
[----:B------:R0:W-:Y:S01]  /*0240*/  STS [R7+0xc60], R12 ;  /* 0x000c600c07007388 */ /* 0x0001e20000000800 */
[----:B------:R-:W-:Y:S06]  /*0250*/  BAR.SYNC.DEFER_BLOCKING 0x0 ;  /* 0x0000000000007b1d */ /* 0x000fec0000010000 */
[----:B------:R-:W-:Y:S05]  /*0260*/  @P0 EXIT ;  /* 0x000000000000094d */ /* 0x000fea0003800000 */
[----:B------:R-:W-:Y:S01]  /*0270*/  IMAD R3, R3, 0x84, R5 ;  /* 0x0000008403037824 */ /* 0x000fe200078e0205 */
[----:B------:R-:W1:Y:S01]  /*0280*/  LDC R9, c[0x0][0x388] ;  /* 0x0000e200ff097b82 */ /* 0x000e620000000800 */
[----:B0-----:R-:W-:Y:S02]  /*0290*/  IADD3 R8, PT, PT, R2, 0x8, RZ ;  /* 0x0000000802087810 */ /* 0x001fe40007ffe0ff */
[----:B------:R-:W-:Y:S02]  /*02a0*/  IMAD R6, R0, 0x4, R3 ;  /* 0x0000000400067824 */ /* 0x000fe400078e0203 */
[----:B------:R-:W-:Y:S01]  /*02b0*/  IMAD.SHL.U32 R0, R2, 0x100, RZ ;  /* 0x0000010002007824 */ /* 0x000fe200078e00ff */
[----:B------:R-:W-:Y:S02]  /*02c0*/  ISETP.GE.AND P0, PT, R8, UR6, PT ;  /* 0x0000000608007c0c */ /* 0x000fe4000bf06270 */
[----:B------:R-:W0:Y:S01]  /*02d0*/  LDS R7, [R6] ;  /* 0x0000000006077984 */ /* 0x000e220000000800 */
[----:B------:R-:W2:Y:S01]  /*02e0*/  LDC.64 R4, c[0x0][0x380] ;  /* 0x0000e000ff047b82 */ /* 0x000ea20000000a00 */
[----:B------:R-:W-:-:S02]  /*02f0*/  SHF.R.S32.HI R0, RZ, 0x8, R0 ;  /* 0x00000008ff007819 */ /* 0x000fc40000011400 */
[----:B-1----:R-:W-:-:S04]  /*0300*/  SHF.L.U32 R3, R9, 0x8, RZ ;  /* 0x0000000809037819 */ /* 0x002fc800000006ff */
[----:B------:R-:W-:-:S05]  /*0310*/  SHF.R.S32.HI R3, RZ, 0x8, R3 ;  /* 0x00000008ff037819 */ /* 0x000fca0000011403 */
[----:B------:R-:W-:-:S04]  /*0320*/  IMAD R3, R0, R3, R15 ;  /* 0x0000000300037224 */ /* 0x000fc800078e020f */
[----:B--2---:R-:W-:-:S05]  /*0330*/  IMAD.WIDE R4, R3, 0x4, R4 ;  /* 0x0000000403047825 */ /* 0x004fca00078e0204 */
[----:B0-----:R0:W-:Y:S01]  /*0340*/  STG.E desc[UR4][R4.64], R7 ;  /* 0x0000000704007986 */ /* 0x0011e2000c101904 */
[----:B------:R-:W-:Y:S05]  /*0350*/  @P0 EXIT ;  /* 0x000000000000094d */ /* 0x000fea0003800000 */
[----:B------:R-:W1:Y:S01]  /*0360*/  LDS R3, [R6+0x20] ;  /* 0x0000200006037984 */ /* 0x000e620000000800 */
[----:B------:R-:W-:Y:S01]  /*0370*/  IADD3 R0, PT, PT, R2, 0x10, RZ ;  /* 0x0000001002007810 */ /* 0x000fe20007ffe0ff */
[----:B0-----:R-:W-:-:S03]  /*0380*/  IMAD.SHL.U32 R7, R9, 0x8, RZ ;  /* 0x0000000809077824 */ /* 0x001fc600078e00ff */
[----:B------:R-:W-:Y:S01]  /*0390*/  ISETP.GE.AND P0, PT, R0, UR6, PT ;  /* 0x0000000600007c0c */ /* 0x000fe2000bf06270 */
[----:B------:R-:W-:-:S05]  /*03a0*/  IMAD.WIDE R4, R7, 0x4, R4 ;  /* 0x0000000407047825 */ /* 0x000fca00078e0204 */
[----:B-1----:R0:W-:Y:S07]  /*03b0*/  STG.E desc[UR4][R4.64], R3 ;  /* 0x0000000304007986 */ /* 0x0021ee000c101904 */
[----:B------:R-:W-:Y:S05]  /*03c0*/  @P0 EXIT ;  /* 0x000000000000094d */ /* 0x000fea0003800000 */
[----:B0-----:R-:W0:Y:S01]  /*03d0*/  LDS R3, [R6+0x40] ;  /* 0x0000400006037984 */ /* 0x001e220000000800 */
[----:B------:R-:W-:Y:S01]  /*03e0*/  IADD3 R2, PT, PT, R2, 0x18, RZ ;  /* 0x0000001802027810 */ /* 0x000fe20007ffe0ff */
[----:B------:R-:W-:-:S03]  /*03f0*/  IMAD.WIDE R4, R9, 0x20, R4 ;  /* 0x0000002009047825 */ /* 0x000fc600078e0204 */
[----:B------:R-:W-:Y:S02]  /*0400*/  ISETP.GE.AND P0, PT, R2, UR6, PT ;  /* 0x0000000602007c0c */ /* 0x000fe4000bf06270 */
[----:B0-----:R0:W-:Y:S11]  /*0410*/  STG.E desc[UR4][R4.64], R3 ;  /* 0x0000000304007986 */ /* 0x0011f6000c101904 */
[----:B------:R-:W-:Y:S05]  /*0420*/  @P0 EXIT ;  /* 0x000000000000094d */ /* 0x000fea0003800000 */
[----:B0-----:R-:W0:Y:S01]  /*0430*/  LDS R3, [R6+0x60] ;  /* 0x0000600006037984 */ /* 0x001e220000000800 */
[----:B------:R-:W-:-:S05]  /*0440*/  IMAD.WIDE R4, R9, 0x20, R4 ;  /* 0x0000002009047825 */ /* 0x000fca00078e0204 */
[----:B0-----:R-:W-:Y:S01]  /*0450*/  STG.E desc[UR4][R4.64], R3 ;  /* 0x0000000304007986 */ /* 0x001fe2000c101904 */
[----:B------:R-:W-:Y:S05]  /*0460*/  EXIT ;  /* 0x000000000000794d */ /* 0x000fea0003800000 */
.L_x_1:
        /* <DEDUP_REMOVED lines=9> */
.L_x_3:


//--------------------- .nv.shared._Z14stranspose2_32PfiS_iiiii --------------------------
	.section	.nv.shared._Z14stranspose2_32PfiS_iiiii,"aw",@nobits
	.sectionflags	@""
	.align	4
.nv.shared._Z14stranspose2_32PfiS_iiiii:
	.zero		5248


//--------------------- .nv.shared.reserved.0     --------------------------
	.section	.nv.shared.reserved.0,"aw",@nobits
	.weak		__nv_reservedSMEM_offset_0_alias
	.size		__nv_reservedSMEM_offset_0_alias, 0, 64
	.other		__nv_reservedSMEM_offset_0_alias,@"STO_CUDA_RESERVED_SHARED STV_DEFAULT"
__nv_reservedSMEM_offset_0_alias:
	.zero		0
	.zero		64


//--------------------- .nv.shared._Z14stranspose3_32PfiS_iiiii --------------------------
	.section	.nv.shared._Z14stranspose3_32PfiS_iiiii,"aw",@nobits
	.sectionflags	@""
	.align	4
.nv.shared._Z14stranspose3_32PfiS_iiiii:
	.zero		5248


//--------------------- .nv.constant0._Z14stranspose2_32PfiS_iiiii --------------------------
	.section	.nv.constant0._Z14stranspose2_32PfiS_iiiii,"a",@progbits
	.sectionflags	@""
	.align	4
.nv.constant0._Z14stranspose2_32PfiS_iiiii:
	.zero		940


//--------------------- .nv.constant0._Z14stranspose3_32PfiS_iiiii --------------------------
	.section	.nv.constant0._Z14stranspose3_32PfiS_iiiii,"a",@progbits
	.sectionflags	@""
	.align	4
.nv.constant0._Z14stranspose3_32PfiS_iiiii:
	.zero		940


//--------------------- SYMBOLS --------------------------

	.type		.nv.reservedSmem.offset0,@object
	.size		.nv.reservedSmem.offset0,0x4
	.type		.nv.reservedSmem.cap,@object
	.size		.nv.reservedSmem.cap,0x4
